//
// Generated by NVIDIA NVVM Compiler
//
// Compiler Build ID: CL-36424714
// Cuda compilation tools, release 13.0, V13.0.88
// Based on NVVM 20.0.0
//

.version 9.0
.target sm_100
.address_size 64

	// .globl	_Z16summation_kerneliPf

.visible .entry _Z16summation_kerneliPf(
	.param .u32 _Z16summation_kerneliPf_param_0,
	.param .u64 .ptr .align 1 _Z16summation_kerneliPf_param_1
)
{
	.reg .pred 	%p<15>;
	.reg .b32 	%r<49>;
	.reg .b32 	%f<26>;
	.reg .b64 	%rd<7>;
	.reg .b64 	%fd<56>;

	ld.param.u32 	%r20, [_Z16summation_kerneliPf_param_0];
	ld.param.u64 	%rd3, [_Z16summation_kerneliPf_param_1];
	cvta.to.global.u64 	%rd1, %rd3;
	mov.u32 	%r1, %tid.x;
	mov.u32 	%r21, %ctaid.x;
	mov.u32 	%r2, %ntid.x;
	mad.lo.s32 	%r3, %r21, %r2, %r1;
	mov.u32 	%r22, %nctaid.x;
	mul.lo.s32 	%r23, %r2, %r22;
	div.u32 	%r24, %r20, %r23;
	mul.lo.s32 	%r5, %r24, %r3;
	add.s32 	%r46, %r5, %r24;
	setp.lt.s32 	%p1, %r24, 0;
	mov.f32 	%f23, 0f00000000;
	@%p1 bra 	$L__BB0_22;
	min.s32 	%r6, %r46, %r5;
	sub.s32 	%r25, %r46, %r6;
	add.s32 	%r26, %r25, 1;
	and.b32  	%r7, %r26, 3;
	setp.eq.s32 	%p2, %r7, 0;
	mov.f32 	%f23, 0f00000000;
	@%p2 bra 	$L__BB0_7;
	neg.s32 	%r44, %r7;
	mov.f32 	%f23, 0f00000000;
$L__BB0_3:
	.pragma "nounroll";
	and.b32  	%r27, %r46, 1;
	setp.eq.b32 	%p3, %r27, 1;
	not.pred 	%p4, %p3;
	@%p4 bra 	$L__BB0_5;
	cvt.f64.f32 	%fd16, %f23;
	add.s32 	%r28, %r46, 1;
	cvt.rn.f64.s32 	%fd17, %r28;
	rcp.rn.f64 	%fd18, %fd17;
	neg.f64 	%fd19, %fd18;
	add.f64 	%fd51, %fd16, %fd19;
	bra.uni 	$L__BB0_6;
$L__BB0_5:
	cvt.f64.f32 	%fd20, %f23;
	add.s32 	%r29, %r46, 1;
	cvt.rn.f64.s32 	%fd21, %r29;
	rcp.rn.f64 	%fd22, %fd21;
	add.f64 	%fd51, %fd22, %fd20;
$L__BB0_6:
	cvt.rn.f32.f64 	%f23, %fd51;
	add.s32 	%r46, %r46, -1;
	add.s32 	%r44, %r44, 1;
	setp.ne.s32 	%p5, %r44, 0;
	@%p5 bra 	$L__BB0_3;
$L__BB0_7:
	setp.lt.u32 	%p6, %r25, 3;
	@%p6 bra 	$L__BB0_22;
	and.b32  	%r14, %r46, 1;
$L__BB0_9:
	setp.eq.s32 	%p7, %r14, 0;
	@%p7 bra 	$L__BB0_11;
	cvt.f64.f32 	%fd23, %f23;
	add.s32 	%r31, %r46, 1;
	cvt.rn.f64.s32 	%fd24, %r31;
	rcp.rn.f64 	%fd25, %fd24;
	neg.f64 	%fd26, %fd25;
	add.f64 	%fd52, %fd23, %fd26;
	bra.uni 	$L__BB0_12;
$L__BB0_11:
	cvt.f64.f32 	%fd27, %f23;
	add.s32 	%r32, %r46, 1;
	cvt.rn.f64.s32 	%fd28, %r32;
	rcp.rn.f64 	%fd29, %fd28;
	add.f64 	%fd52, %fd29, %fd27;
$L__BB0_12:
	setp.ne.s32 	%p8, %r14, 0;
	cvt.rn.f32.f64 	%f6, %fd52;
	@%p8 bra 	$L__BB0_14;
	cvt.f64.f32 	%fd33, %f6;
	cvt.rn.f64.s32 	%fd34, %r46;
	rcp.rn.f64 	%fd35, %fd34;
	neg.f64 	%fd36, %fd35;
	add.f64 	%fd53, %fd33, %fd36;
	bra.uni 	$L__BB0_15;
$L__BB0_14:
	cvt.f64.f32 	%fd30, %f6;
	cvt.rn.f64.s32 	%fd31, %r46;
	rcp.rn.f64 	%fd32, %fd31;
	add.f64 	%fd53, %fd32, %fd30;
$L__BB0_15:
	setp.eq.s32 	%p9, %r14, 0;
	cvt.rn.f32.f64 	%f7, %fd53;
	@%p9 bra 	$L__BB0_17;
	cvt.f64.f32 	%fd37, %f7;
	add.s32 	%r33, %r46, -1;
	cvt.rn.f64.s32 	%fd38, %r33;
	rcp.rn.f64 	%fd39, %fd38;
	neg.f64 	%fd40, %fd39;
	add.f64 	%fd54, %fd37, %fd40;
	bra.uni 	$L__BB0_18;
$L__BB0_17:
	cvt.f64.f32 	%fd41, %f7;
	add.s32 	%r34, %r46, -1;
	cvt.rn.f64.s32 	%fd42, %r34;
	rcp.rn.f64 	%fd43, %fd42;
	add.f64 	%fd54, %fd43, %fd41;
$L__BB0_18:
	setp.ne.s32 	%p10, %r14, 0;
	cvt.rn.f32.f64 	%f8, %fd54;
	@%p10 bra 	$L__BB0_20;
	cvt.f64.f32 	%fd47, %f8;
	add.s32 	%r36, %r46, -2;
	cvt.rn.f64.s32 	%fd48, %r36;
	rcp.rn.f64 	%fd49, %fd48;
	neg.f64 	%fd50, %fd49;
	add.f64 	%fd55, %fd47, %fd50;
	bra.uni 	$L__BB0_21;
$L__BB0_20:
	cvt.f64.f32 	%fd44, %f8;
	add.s32 	%r35, %r46, -2;
	cvt.rn.f64.s32 	%fd45, %r35;
	rcp.rn.f64 	%fd46, %fd45;
	add.f64 	%fd55, %fd46, %fd44;
$L__BB0_21:
	cvt.rn.f32.f64 	%f23, %fd55;
	add.s32 	%r16, %r46, -4;
	add.s32 	%r37, %r46, -3;
	setp.gt.s32 	%p11, %r37, %r5;
	mov.u32 	%r46, %r16;
	@%p11 bra 	$L__BB0_9;
$L__BB0_22:
	mul.wide.s32 	%rd4, %r3, 4;
	add.s64 	%rd2, %rd1, %rd4;
	st.global.f32 	[%rd2], %f23;
	setp.lt.u32 	%p12, %r2, 3;
	@%p12 bra 	$L__BB0_27;
	mov.b32 	%r48, 2;
$L__BB0_24:
	add.s32 	%r39, %r48, -1;
	not.b32 	%r40, %r48;
	and.b32  	%r41, %r40, %r39;
	popc.b32 	%r42, %r41;
	shr.u32 	%r18, %r2, %r42;
	setp.ge.u32 	%p13, %r1, %r18;
	@%p13 bra 	$L__BB0_26;
	add.s32 	%r43, %r18, %r3;
	mul.wide.u32 	%rd5, %r43, 4;
	add.s64 	%rd6, %rd1, %rd5;
	ld.global.f32 	%f18, [%rd6];
	add.f32 	%f23, %f18, %f23;
	st.global.f32 	[%rd2], %f23;
$L__BB0_26:
	shl.b32 	%r48, %r48, 1;
	setp.lt.u32 	%p14, %r48, %r2;
	@%p14 bra 	$L__BB0_24;
$L__BB0_27:
	ret;

}
	// .globl	_Z11reduce_gridiiPf
.visible .entry _Z11reduce_gridiiPf(
	.param .u32 _Z11reduce_gridiiPf_param_0,
	.param .u32 _Z11reduce_gridiiPf_param_1,
	.param .u64 .ptr .align 1 _Z11reduce_gridiiPf_param_2
)
{
	.reg .pred 	%p<4>;
	.reg .b32 	%r<18>;
	.reg .b32 	%f<4>;
	.reg .b64 	%rd<7>;

	ld.param.u32 	%r7, [_Z11reduce_gridiiPf_param_1];
	ld.param.u64 	%rd3, [_Z11reduce_gridiiPf_param_2];
	cvta.to.global.u64 	%rd1, %rd3;
	mov.u32 	%r1, %tid.x;
	mov.u32 	%r8, %ctaid.x;
	mov.u32 	%r2, %ntid.x;
	mad.lo.s32 	%r3, %r8, %r2, %r1;
	setp.lt.u32 	%p1, %r2, 2;
	@%p1 bra 	$L__BB1_5;
	mul.lo.s32 	%r10, %r7, %r3;
	mul.wide.s32 	%rd4, %r10, 4;
	add.s64 	%rd2, %rd1, %rd4;
	mov.b32 	%r17, 1;
$L__BB1_2:
	add.s32 	%r11, %r17, -1;
	not.b32 	%r12, %r17;
	and.b32  	%r13, %r12, %r11;
	popc.b32 	%r14, %r13;
	shr.u32 	%r5, %r2, %r14;
	setp.ge.u32 	%p2, %r1, %r5;
	@%p2 bra 	$L__BB1_4;
	add.s32 	%r15, %r5, %r3;
	mul.lo.s32 	%r16, %r15, %r7;
	mul.wide.u32 	%rd5, %r16, 4;
	add.s64 	%rd6, %rd1, %rd5;
	ld.global.f32 	%f1, [%rd6];
	ld.global.f32 	%f2, [%rd2];
	add.f32 	%f3, %f1, %f2;
	st.global.f32 	[%rd2], %f3;
$L__BB1_4:
	shl.b32 	%r17, %r17, 1;
	setp.lt.u32 	%p3, %r17, %r2;
	@%p3 bra 	$L__BB1_2;
$L__BB1_5:
	ret;

}


// ===== COMPILED SASS (sm_100) =====

	.target	sm_100

	.elftype	@"ET_EXEC"


//--------------------- .note.nv.tkinfo           --------------------------
	.section	.note.nv.tkinfo,"",@"SHT_NOTE"
	.sectionflags	@"SHF_NOTE_NV_TKINFO"
	.tkinfo
        /*0018*/ 	.word	0x00000002
        /*0030*/ 	.string	""
        /*0030*/ 	.string	"ptxas"
        /*0030*/ 	.string	"Cuda compilation tools, release 13.0, V13.0.88"
        /*0030*/ 	.string	"Build cuda_13.0.r13.0/compiler.36424714_0"
        /*0030*/ 	.string	"-arch sm_100 -m 64 "



//--------------------- .note.nv.cuinfo           --------------------------
	.section	.note.nv.cuinfo,"",@"SHT_NOTE"
	.sectionflags	@"SHF_NOTE_NV_CUINFO"
        /*0018*/ 	.short	0x0002
        /*001a*/ 	.short	0x0064
        /*001c*/ 	.short	0x0082
	.zero		2


//--------------------- .nv.info                  --------------------------
	.section	.nv.info,"",@"SHT_CUDA_INFO"
	.align	4


	//----- nvinfo : EIATTR_REGCOUNT
	.align		4
        /*0000*/ 	.byte	0x04, 0x2f
        /*0002*/ 	.short	(.L_1 - .L_0)
	.align		4
.L_0:
        /*0004*/ 	.word	index@(_Z16summation_kerneliPf)
        /*0008*/ 	.word	0x00000017


	//----- nvinfo : EIATTR_FRAME_SIZE
	.align		4
.L_1:
        /*000c*/ 	.byte	0x04, 0x11
        /*000e*/ 	.short	(.L_3 - .L_2)
	.align		4
.L_2:
        /*0010*/ 	.word	index@($__internal_0_$__cuda_sm20_dblrcp_rn_slowpath_v3)
        /*0014*/ 	.word	0x00000000


	//----- nvinfo : EIATTR_FRAME_SIZE
	.align		4
.L_3:
        /*0018*/ 	.byte	0x04, 0x11
        /*001a*/ 	.short	(.L_5 - .L_4)
	.align		4
.L_4:
        /*001c*/ 	.word	index@(_Z16summation_kerneliPf)
        /*0020*/ 	.word	0x00000000


	//----- nvinfo : EIATTR_REGCOUNT
	.align		4
.L_5:
        /*0024*/ 	.byte	0x04, 0x2f
        /*0026*/ 	.short	(.L_7 - .L_6)
	.align		4
.L_6:
        /*0028*/ 	.word	index@(_Z11reduce_gridiiPf)
        /*002c*/ 	.word	0x0000000e


	//----- nvinfo : EIATTR_FRAME_SIZE
	.align		4
.L_7:
        /*0030*/ 	.byte	0x04, 0x11
        /*0032*/ 	.short	(.L_9 - .L_8)
	.align		4
.L_8:
        /*0034*/ 	.word	index@(_Z11reduce_gridiiPf)
        /*0038*/ 	.word	0x00000000


	//----- nvinfo : EIATTR_MIN_STACK_SIZE
	.align		4
.L_9:
        /*003c*/ 	.byte	0x04, 0x12
        /*003e*/ 	.short	(.L_11 - .L_10)
	.align		4
.L_10:
        /*0040*/ 	.word	index@(_Z11reduce_gridiiPf)
        /*0044*/ 	.word	0x00000000


	//----- nvinfo : EIATTR_MIN_STACK_SIZE
	.align		4
.L_11:
        /*0048*/ 	.byte	0x04, 0x12
        /*004a*/ 	.short	(.L_13 - .L_12)
	.align		4
.L_12:
        /*004c*/ 	.word	index@(_Z16summation_kerneliPf)
        /*0050*/ 	.word	0x00000000
.L_13:


//--------------------- .nv.compat                --------------------------
	.section	.nv.compat,"",@"SHT_CUDA_COMPAT_INFO"
	.align	4
        /*0000*/ 	.byte	0x02, 0x09, 0x00, 0x00, 0x02, 0x02, 0x01, 0x00, 0x02, 0x05, 0x05, 0x00, 0x03, 0x07, 0x01, 0x01
        /*0010*/ 	.byte	0x02, 0x03, 0x00, 0x00, 0x02, 0x06, 0x01, 0x00, 0x04, 0x0b, 0x08, 0x00, 0x01, 0x00, 0x00, 0x00
        /*0020*/ 	.byte	0x00, 0x00, 0x00, 0x00


//--------------------- .nv.info._Z11reduce_gridiiPf --------------------------
	.section	.nv.info._Z11reduce_gridiiPf,"",@"SHT_CUDA_INFO"
	.sectionflags	@""
	.align	4


	//----- nvinfo : EIATTR_CUDA_API_VERSION
	.align		4
        /*0000*/ 	.byte	0x04, 0x37
        /*0002*/ 	.short	(.L_15 - .L_14)
.L_14:
        /*0004*/ 	.word	0x00000082


	//----- nvinfo : EIATTR_KPARAM_INFO
	.align		4
.L_15:
        /*0008*/ 	.byte	0x04, 0x17
        /*000a*/ 	.short	(.L_17 - .L_16)
.L_16:
        /*000c*/ 	.word	0x00000000
        /*0010*/ 	.short	0x0002
        /*0012*/ 	.short	0x0008
        /*0014*/ 	.byte	0x00, 0xf5, 0x21, 0x00


	//----- nvinfo : EIATTR_KPARAM_INFO
	.align		4
.L_17:
        /*0018*/ 	.byte	0x04, 0x17
        /*001a*/ 	.short	(.L_19 - .L_18)
.L_18:
        /*001c*/ 	.word	0x00000000
        /*0020*/ 	.short	0x0001
        /*0022*/ 	.short	0x0004
        /*0024*/ 	.byte	0x00, 0xf0, 0x11, 0x00


	//----- nvinfo : EIATTR_KPARAM_INFO
	.align		4
.L_19:
        /*0028*/ 	.byte	0x04, 0x17
        /*002a*/ 	.short	(.L_21 - .L_20)
.L_20:
        /*002c*/ 	.word	0x00000000
        /*0030*/ 	.short	0x0000
        /*0032*/ 	.short	0x0000
        /*0034*/ 	.byte	0x00, 0xf0, 0x11, 0x00


	//----- nvinfo : EIATTR_SPARSE_MMA_MASK
	.align		4
.L_21:
        /*0038*/ 	.byte	0x03, 0x50
        /*003a*/ 	.short	0x0000


	//----- nvinfo : EIATTR_MAXREG_COUNT
	.align		4
        /*003c*/ 	.byte	0x03, 0x1b
        /*003e*/ 	.short	0x00ff


	//----- nvinfo : EIATTR_MERCURY_ISA_VERSION
	.align		4
        /*0040*/ 	.byte	0x03, 0x5f
        /*0042*/ 	.short	0x0101


	//----- nvinfo : EIATTR_VRC_CTA_INIT_COUNT
	.align		4
        /*0044*/ 	.byte	0x02, 0x4a
	.zero		1
	.zero		1


	//----- nvinfo : EIATTR_EXIT_INSTR_OFFSETS
	.align		4
        /*0048*/ 	.byte	0x04, 0x1c
        /*004a*/ 	.short	(.L_23 - .L_22)


	//   ....[0]....
.L_22:
        /*004c*/ 	.word	0x00000030


	//   ....[1]....
        /*0050*/ 	.word	0x00000210


	//----- nvinfo : EIATTR_CRS_STACK_SIZE
	.align		4
.L_23:
        /*0054*/ 	.byte	0x04, 0x1e
        /*0056*/ 	.short	(.L_25 - .L_24)
.L_24:
        /*0058*/ 	.word	0x00000000


	//----- nvinfo : EIATTR_CBANK_PARAM_SIZE
	.align		4
.L_25:
        /*005c*/ 	.byte	0x03, 0x19
        /*005e*/ 	.short	0x0010


	//----- nvinfo : EIATTR_PARAM_CBANK
	.align		4
        /*0060*/ 	.byte	0x04, 0x0a
        /*0062*/ 	.short	(.L_27 - .L_26)
	.align		4
.L_26:
        /*0064*/ 	.word	index@(.nv.constant0._Z11reduce_gridiiPf)
        /*0068*/ 	.short	0x0380
        /*006a*/ 	.short	0x0010


	//----- nvinfo : EIATTR_SW_WAR
	.align		4
.L_27:
        /*006c*/ 	.byte	0x04, 0x36
        /*006e*/ 	.short	(.L_29 - .L_28)
.L_28:
        /*0070*/ 	.word	0x00000008
.L_29:


//--------------------- .nv.info._Z16summation_kerneliPf --------------------------
	.section	.nv.info._Z16summation_kerneliPf,"",@"SHT_CUDA_INFO"
	.sectionflags	@""
	.align	4


	//----- nvinfo : EIATTR_CUDA_API_VERSION
	.align		4
        /*0000*/ 	.byte	0x04, 0x37
        /*0002*/ 	.short	(.L_31 - .L_30)
.L_30:
        /*0004*/ 	.word	0x00000082


	//----- nvinfo : EIATTR_KPARAM_INFO
	.align		4
.L_31:
        /*0008*/ 	.byte	0x04, 0x17
        /*000a*/ 	.short	(.L_33 - .L_32)
.L_32:
        /*000c*/ 	.word	0x00000000
        /*0010*/ 	.short	0x0001
        /*0012*/ 	.short	0x0008
        /*0014*/ 	.byte	0x00, 0xf5, 0x21, 0x00


	//----- nvinfo : EIATTR_KPARAM_INFO
	.align		4
.L_33:
        /*0018*/ 	.byte	0x04, 0x17
        /*001a*/ 	.short	(.L_35 - .L_34)
.L_34:
        /*001c*/ 	.word	0x00000000
        /*0020*/ 	.short	0x0000
        /*0022*/ 	.short	0x0000
        /*0024*/ 	.byte	0x00, 0xf0, 0x11, 0x00


	//----- nvinfo : EIATTR_SPARSE_MMA_MASK
	.align		4
.L_35:
        /*0028*/ 	.byte	0x03, 0x50
        /*002a*/ 	.short	0x0000


	//----- nvinfo : EIATTR_MAXREG_COUNT
	.align		4
        /*002c*/ 	.byte	0x03, 0x1b
        /*002e*/ 	.short	0x00ff


	//----- nvinfo : EIATTR_MERCURY_ISA_VERSION
	.align		4
        /*0030*/ 	.byte	0x03, 0x5f
        /*0032*/ 	.short	0x0101


	//----- nvinfo : EIATTR_VRC_CTA_INIT_COUNT
	.align		4
        /*0034*/ 	.byte	0x02, 0x4a
	.zero		1
	.zero		1


	//----- nvinfo : EIATTR_EXIT_INSTR_OFFSETS
	.align		4
        /*0038*/ 	.byte	0x04, 0x1c
        /*003a*/ 	.short	(.L_37 - .L_36)


	//   ....[0]....
.L_36:
        /*003c*/ 	.word	0x00001160


	//   ....[1]....
        /*0040*/ 	.word	0x00001290


	//----- nvinfo : EIATTR_CRS_STACK_SIZE
	.align		4
.L_37:
        /*0044*/ 	.byte	0x04, 0x1e
        /*0046*/ 	.short	(.L_39 - .L_38)
.L_38:
        /*0048*/ 	.word	0x00000000


	//----- nvinfo : EIATTR_CBANK_PARAM_SIZE
	.align		4
.L_39:
        /*004c*/ 	.byte	0x03, 0x19
        /*004e*/ 	.short	0x0010


	//----- nvinfo : EIATTR_PARAM_CBANK
	.align		4
        /*0050*/ 	.byte	0x04, 0x0a
        /*0052*/ 	.short	(.L_41 - .L_40)
	.align		4
.L_40:
        /*0054*/ 	.word	index@(.nv.constant0._Z16summation_kerneliPf)
        /*0058*/ 	.short	0x0380
        /*005a*/ 	.short	0x0010


	//----- nvinfo : EIATTR_SW_WAR
	.align		4
.L_41:
        /*005c*/ 	.byte	0x04, 0x36
        /*005e*/ 	.short	(.L_43 - .L_42)
.L_42:
        /*0060*/ 	.word	0x00000008
.L_43:


//--------------------- .nv.callgraph             --------------------------
	.section	.nv.callgraph,"",@"SHT_CUDA_CALLGRAPH"
	.align	4
	.sectionentsize	8
	.align		4
        /*0000*/ 	.word	0x00000000
	.align		4
        /*0004*/ 	.word	0xffffffff
	.align		4
        /*0008*/ 	.word	0x00000000
	.align		4
        /*000c*/ 	.word	0xfffffffe
	.align		4
        /*0010*/ 	.word	0x00000000
	.align		4
        /*0014*/ 	.word	0xfffffffd
	.align		4
        /*0018*/ 	.word	0x00000000
	.align		4
        /*001c*/ 	.word	0xfffffffc


//--------------------- .text._Z11reduce_gridiiPf --------------------------
	.section	.text._Z11reduce_gridiiPf,"ax",@progbits
	.align	128
        .global         _Z11reduce_gridiiPf
        .type           _Z11reduce_gridiiPf,@function
        .size           _Z11reduce_gridiiPf,(.L_x_54 - _Z11reduce_gridiiPf)
        .other          _Z11reduce_gridiiPf,@"STO_CUDA_ENTRY STV_DEFAULT"
_Z11reduce_gridiiPf:
.text._Z11reduce_gridiiPf:
[----:B------:R-:W-:Y:S08]  /*0000*/  LDC R1, c[0x0][0x37c] ;  /* 0x0000df00ff017b82 */ /* 0x000ff00000000800 */
[----:B------:R-:W0:Y:S02]  /*0010*/  LDC R11, c[0x0][0x360] ;  /* 0x0000d800ff0b7b82 */ /* 0x000e240000000800 */
[----:B0-----:R-:W-:-:S13]  /*0020*/  ISETP.GE.U32.AND P0, PT, R11, 0x2, PT ;  /* 0x000000020b00780c */ /* 0x001fda0003f06070 */
[----:B------:R-:W-:Y:S05]  /*0030*/  @!P0 EXIT ;  /* 0x000000000000894d */ /* 0x000fea0003800000 */
[----:B------:R-:W0:Y:S01]  /*0040*/  S2R R10, SR_TID.X ;  /* 0x00000000000a7919 */ /* 0x000e220000002100 */
[----:B------:R-:W0:Y:S01]  /*0050*/  S2UR UR4, SR_CTAID.X ;  /* 0x00000000000479c3 */ /* 0x000e220000002500 */
[----:B------:R-:W1:Y:S01]  /*0060*/  LDCU UR5, c[0x0][0x384] ;  /* 0x00007080ff0577ac */ /* 0x000e620008000800 */
[----:B------:R-:W-:Y:S01]  /*0070*/  HFMA2 R8, -RZ, RZ, 0, 5.9604644775390625e-08 ;  /* 0x00000001ff087431 */ /* 0x000fe200000001ff */
[----:B------:R-:W2:Y:S05]  /*0080*/  LDCU.64 UR6, c[0x0][0x358] ;  /* 0x00006b00ff0677ac */ /* 0x000eaa0008000a00 */
[----:B------:R-:W3:Y:S01]  /*0090*/  LDC.64 R4, c[0x0][0x388] ;  /* 0x0000e200ff047b82 */ /* 0x000ee20000000a00 */
[----:B------:R-:W4:Y:S07]  /*00a0*/  LDCU UR8, c[0x0][0x384] ;  /* 0x00007080ff0877ac */ /* 0x000f2e0008000800 */
[----:B------:R-:W2:Y:S01]  /*00b0*/  LDC.64 R2, c[0x0][0x388] ;  /* 0x0000e200ff027b82 */ /* 0x000ea20000000a00 */
[----:B0-----:R-:W-:-:S04]  /*00c0*/  IMAD R0, R11, UR4, R10 ;  /* 0x000000040b007c24 */ /* 0x001fc8000f8e020a */
[----:B-1----:R-:W-:-:S04]  /*00d0*/  IMAD R7, R0, UR5, RZ ;  /* 0x0000000500077c24 */ /* 0x002fc8000f8e02ff */
[----:B---34-:R-:W-:-:S07]  /*00e0*/  IMAD.WIDE R4, R7, 0x4, R4 ;  /* 0x0000000407047825 */ /* 0x018fce00078e0204 */
.L_x_2:
[C---:B------:R-:W-:Y:S01]  /*00f0*/  IADD3 R7, PT, PT, R8.reuse, -0x1, RZ ;  /* 0xffffffff08077810 */ /* 0x040fe20007ffe0ff */
[----:B------:R-:W-:Y:S03]  /*0100*/  BSSY.RECONVERGENT B0, `(.L_x_0) ;  /* 0x000000f000007945 */ /* 0x000fe60003800200 */
[C---:B------:R-:W-:Y:S02]  /*0110*/  LOP3.LUT R7, R8.reuse, R7, RZ, 0xc, !PT ;  /* 0x0000000708077212 */ /* 0x040fe400078e0cff */
[----:B------:R-:W-:-:S04]  /*0120*/  SHF.L.U32 R8, R8, 0x1, RZ ;  /* 0x0000000108087819 */ /* 0x000fc800000006ff */
[----:B0-----:R-:W0:Y:S01]  /*0130*/  POPC R7, R7 ;  /* 0x0000000700077309 */ /* 0x001e220000000000 */
[----:B------:R-:W-:Y:S02]  /*0140*/  ISETP.GE.U32.AND P1, PT, R8, R11, PT ;  /* 0x0000000b0800720c */ /* 0x000fe40003f26070 */
[----:B0-----:R-:W-:-:S04]  /*0150*/  SHF.R.U32.HI R9, RZ, R7, R11 ;  /* 0x00000007ff097219 */ /* 0x001fc8000001160b */
[----:B------:R-:W-:-:S13]  /*0160*/  ISETP.GE.U32.AND P0, PT, R10, R9, PT ;  /* 0x000000090a00720c */ /* 0x000fda0003f06070 */
[----:B------:R-:W-:Y:S05]  /*0170*/  @P0 BRA `(.L_x_1) ;  /* 0x00000000001c0947 */ /* 0x000fea0003800000 */
[----:B------:R-:W-:Y:S02]  /*0180*/  IADD3 R6, PT, PT, R0, R9, RZ ;  /* 0x0000000900067210 */ /* 0x000fe40007ffe0ff */
[----:B--2---:R-:W2:Y:S03]  /*0190*/  LDG.E R9, desc[UR6][R4.64] ;  /* 0x0000000604097981 */ /* 0x004ea6000c1e1900 */
[----:B------:R-:W-:-:S04]  /*01a0*/  IMAD R7, R6, UR8, RZ ;  /* 0x0000000806077c24 */ /* 0x000fc8000f8e02ff */
[----:B------:R-:W-:-:S06]  /*01b0*/  IMAD.WIDE.U32 R6, R7, 0x4, R2 ;  /* 0x0000000407067825 */ /* 0x000fcc00078e0002 */
[----:B------:R-:W2:Y:S02]  /*01c0*/  LDG.E R6, desc[UR6][R6.64] ;  /* 0x0000000606067981 */ /* 0x000ea4000c1e1900 */
[----:B--2---:R-:W-:-:S05]  /*01d0*/  FADD R9, R6, R9 ;  /* 0x0000000906097221 */ /* 0x004fca0000000000 */
[----:B------:R0:W-:Y:S02]  /*01e0*/  STG.E desc[UR6][R4.64], R9 ;  /* 0x0000000904007986 */ /* 0x0001e4000c101906 */
.L_x_1:
[----:B--2---:R-:W-:Y:S05]  /*01f0*/  BSYNC.RECONVERGENT B0 ;  /* 0x0000000000007941 */ /* 0x004fea0003800200 */
.L_x_0:
[----:B------:R-:W-:Y:S05]  /*0200*/  @!P1 BRA `(.L_x_2) ;  /* 0xfffffffc00b89947 */ /* 0x000fea000383ffff */
[----:B------:R-:W-:Y:S05]  /*0210*/  EXIT ;  /* 0x000000000000794d */ /* 0x000fea0003800000 */
.L_x_3:
[----:B------:R-:W-:-:S00]  /*0220*/  BRA `(.L_x_3) ;  /* 0xfffffffc00fc7947 */ /* 0x000fc0000383ffff */
[----:B------:R-:W-:-:S00]  /*0230*/  NOP ;  /* 0x0000000000007918 */ /* 0x000fc00000000000 */
        /* <DEDUP_REMOVED lines=12> */
.L_x_54:


//--------------------- .text._Z16summation_kerneliPf --------------------------
	.section	.text._Z16summation_kerneliPf,"ax",@progbits
	.align	128
        .global         _Z16summation_kerneliPf
        .type           _Z16summation_kerneliPf,@function
        .size           _Z16summation_kerneliPf,(.L_x_53 - _Z16summation_kerneliPf)
        .other          _Z16summation_kerneliPf,@"STO_CUDA_ENTRY STV_DEFAULT"
_Z16summation_kerneliPf:
.text._Z16summation_kerneliPf:
[----:B------:R-:W-:Y:S08]  /*0000*/  LDC R1, c[0x0][0x37c] ;  /* 0x0000df00ff017b82 */ /* 0x000ff00000000800 */
[----:B------:R-:W0:Y:S01]  /*0010*/  LDC R6, c[0x0][0x360] ;  /* 0x0000d800ff067b82 */ /* 0x000e220000000800 */
[----:B------:R-:W0:Y:S01]  /*0020*/  LDCU UR4, c[0x0][0x370] ;  /* 0x00006e00ff0477ac */ /* 0x000e220008000800 */
[----:B------:R-:W-:-:S06]  /*0030*/  IMAD.MOV.U32 R18, RZ, RZ, RZ ;  /* 0x000000ffff127224 */ /* 0x000fcc00078e00ff */
[----:B------:R-:W1:Y:S01]  /*0040*/  S2UR UR6, SR_CTAID.X ;  /* 0x00000000000679c3 */ /* 0x000e620000002500 */
[----:B0-----:R-:W-:Y:S01]  /*0050*/  IMAD R0, R6, UR4, RZ ;  /* 0x0000000406007c24 */ /* 0x001fe2000f8e02ff */
[----:B------:R-:W0:Y:S03]  /*0060*/  LDCU UR4, c[0x0][0x380] ;  /* 0x00007000ff0477ac */ /* 0x000e260008000800 */
[----:B------:R-:W2:Y:S01]  /*0070*/  I2F.U32.RP R4, R0 ;  /* 0x0000000000047306 */ /* 0x000ea20000209000 */
[----:B------:R-:W-:Y:S01]  /*0080*/  IMAD.MOV R5, RZ, RZ, -R0 ;  /* 0x000000ffff057224 */ /* 0x000fe200078e0a00 */
[----:B------:R-:W-:-:S06]  /*0090*/  ISETP.NE.U32.AND P2, PT, R0, RZ, PT ;  /* 0x000000ff0000720c */ /* 0x000fcc0003f45070 */
[----:B--2---:R-:W2:Y:S02]  /*00a0*/  MUFU.RCP R4, R4 ;  /* 0x0000000400047308 */ /* 0x004ea40000001000 */
[----:B--2---:R-:W-:-:S06]  /*00b0*/  VIADD R2, R4, 0xffffffe ;  /* 0x0ffffffe04027836 */ /* 0x004fcc0000000000 */
[----:B------:R2:W3:Y:S02]  /*00c0*/  F2I.FTZ.U32.TRUNC.NTZ R3, R2 ;  /* 0x0000000200037305 */ /* 0x0004e4000021f000 */
[----:B--2---:R-:W-:Y:S02]  /*00d0*/  IMAD.MOV.U32 R2, RZ, RZ, RZ ;  /* 0x000000ffff027224 */ /* 0x004fe400078e00ff */
[----:B---3--:R-:W-:-:S04]  /*00e0*/  IMAD R5, R5, R3, RZ ;  /* 0x0000000305057224 */ /* 0x008fc800078e02ff */
[----:B------:R-:W-:Y:S02]  /*00f0*/  IMAD.HI.U32 R3, R3, R5, R2 ;  /* 0x0000000503037227 */ /* 0x000fe400078e0002 */
[----:B------:R-:W1:Y:S04]  /*0100*/  S2R R5, SR_TID.X ;  /* 0x0000000000057919 */ /* 0x000e680000002100 */
[----:B0-----:R-:W-:-:S04]  /*0110*/  IMAD.HI.U32 R7, R3, UR4, RZ ;  /* 0x0000000403077c27 */ /* 0x001fc8000f8e00ff */
[----:B------:R-:W-:-:S04]  /*0120*/  IMAD.MOV R3, RZ, RZ, -R7 ;  /* 0x000000ffff037224 */ /* 0x000fc800078e0a07 */
[----:B------:R-:W-:Y:S01]  /*0130*/  IMAD R3, R0, R3, UR4 ;  /* 0x0000000400037e24 */ /* 0x000fe2000f8e0203 */
[----:B------:R-:W0:Y:S04]  /*0140*/  LDCU.64 UR4, c[0x0][0x358] ;  /* 0x00006b00ff0477ac */ /* 0x000e280008000a00 */
[----:B------:R-:W-:-:S13]  /*0150*/  ISETP.GE.U32.AND P0, PT, R3, R0, PT ;  /* 0x000000000300720c */ /* 0x000fda0003f06070 */
[----:B------:R-:W-:Y:S02]  /*0160*/  @P0 IMAD.IADD R3, R3, 0x1, -R0 ;  /* 0x0000000103030824 */ /* 0x000fe400078e0a00 */
[----:B------:R-:W-:Y:S02]  /*0170*/  @P0 VIADD R7, R7, 0x1 ;  /* 0x0000000107070836 */ /* 0x000fe40000000000 */
[----:B-1----:R-:W-:Y:S01]  /*0180*/  IMAD R4, R6, UR6, R5 ;  /* 0x0000000606047c24 */ /* 0x002fe2000f8e0205 */
[----:B------:R-:W-:-:S13]  /*0190*/  ISETP.GE.U32.AND P1, PT, R3, R0, PT ;  /* 0x000000000300720c */ /* 0x000fda0003f26070 */
[----:B------:R-:W-:Y:S01]  /*01a0*/  @P1 VIADD R7, R7, 0x1 ;  /* 0x0000000107071836 */ /* 0x000fe20000000000 */
[----:B------:R-:W-:-:S04]  /*01b0*/  @!P2 LOP3.LUT R7, RZ, R0, RZ, 0x33, !PT ;  /* 0x00000000ff07a212 */ /* 0x000fc800078e33ff */
[----:B------:R-:W-:-:S13]  /*01c0*/  ISETP.GE.AND P0, PT, R7, RZ, PT ;  /* 0x000000ff0700720c */ /* 0x000fda0003f06270 */
[----:B0-----:R-:W-:Y:S05]  /*01d0*/  @!P0 BRA `(.L_x_4) ;  /* 0x0000000c00d08947 */ /* 0x001fea0003800000 */
[----:B------:R-:W-:Y:S01]  /*01e0*/  IMAD R3, R4, R7, RZ ;  /* 0x0000000704037224 */ /* 0x000fe200078e02ff */
[----:B------:R-:W-:Y:S01]  /*01f0*/  BSSY.RECONVERGENT B1, `(.L_x_5) ;  /* 0x000003b000017945 */ /* 0x000fe20003800200 */
[----:B------:R-:W-:Y:S02]  /*0200*/  IMAD.MOV.U32 R18, RZ, RZ, RZ ;  /* 0x000000ffff127224 */ /* 0x000fe400078e00ff */
[----:B------:R-:W-:-:S05]  /*0210*/  IMAD.IADD R2, R7, 0x1, R3 ;  /* 0x0000000107027824 */ /* 0x000fca00078e0203 */
[----:B------:R-:W-:-:S04]  /*0220*/  VIMNMX R7, PT, PT, R3, R2, PT ;  /* 0x0000000203077248 */ /* 0x000fc80003fe0100 */
[----:B------:R-:W-:-:S05]  /*0230*/  IADD3 R20, PT, PT, R2, -R7, RZ ;  /* 0x8000000702147210 */ /* 0x000fca0007ffe0ff */
[----:B------:R-:W-:-:S05]  /*0240*/  VIADD R0, R20, 0x1 ;  /* 0x0000000114007836 */ /* 0x000fca0000000000 */
[----:B------:R-:W-:-:S13]  /*0250*/  LOP3.LUT P0, R0, R0, 0x3, RZ, 0xc0, !PT ;  /* 0x0000000300007812 */ /* 0x000fda000780c0ff */
[----:B------:R-:W-:Y:S05]  /*0260*/  @!P0 BRA `(.L_x_6) ;  /* 0x0000000000cc8947 */ /* 0x000fea0003800000 */
[----:B------:R-:W-:Y:S02]  /*0270*/  IMAD.MOV R0, RZ, RZ, -R0 ;  /* 0x000000ffff007224 */ /* 0x000fe400078e0a00 */
[----:B------:R-:W-:-:S07]  /*0280*/  IMAD.MOV.U32 R18, RZ, RZ, RZ ;  /* 0x000000ffff127224 */ /* 0x000fce00078e00ff */
.L_x_14:
[----:B------:R-:W-:Y:S01]  /*0290*/  LOP3.LUT R7, R2, 0x1, RZ, 0xc0, !PT ;  /* 0x0000000102077812 */ /* 0x000fe200078ec0ff */
[----:B------:R-:W-:Y:S01]  /*02a0*/  VIADD R0, R0, 0x1 ;  /* 0x0000000100007836 */ /* 0x000fe20000000000 */
[----:B------:R-:W-:Y:S02]  /*02b0*/  BSSY.RECONVERGENT B2, `(.L_x_7) ;  /* 0x000002b000027945 */ /* 0x000fe40003800200 */
[----:B------:R-:W-:Y:S02]  /*02c0*/  ISETP.NE.U32.AND P1, PT, R7, 0x1, PT ;  /* 0x000000010700780c */ /* 0x000fe40003f25070 */
[----:B------:R-:W-:-:S11]  /*02d0*/  ISETP.NE.AND P0, PT, R0, RZ, PT ;  /* 0x000000ff0000720c */ /* 0x000fd60003f05270 */
[----:B01----:R-:W-:Y:S05]  /*02e0*/  @P1 BRA `(.L_x_8) ;  /* 0x0000000000501947 */ /* 0x003fea0003800000 */
[----:B------:R-:W-:Y:S01]  /*02f0*/  VIADD R10, R2, 0x1 ;  /* 0x00000001020a7836 */ /* 0x000fe20000000000 */
[----:B------:R-:W-:Y:S01]  /*0300*/  F2F.F64.F32 R18, R18 ;  /* 0x0000001200127310 */ /* 0x000fe20000201800 */
[----:B------:R-:W-:Y:S07]  /*0310*/  BSSY.RECONVERGENT B3, `(.L_x_9) ;  /* 0x000000f000037945 */ /* 0x000fee0003800200 */
[----:B------:R-:W0:Y:S08]  /*0320*/  I2F.F64 R10, R10 ;  /* 0x0000000a000a7312 */ /* 0x000e300000201c00 */
[----:B0-----:R-:W0:Y:S01]  /*0330*/  MUFU.RCP64H R9, R11 ;  /* 0x0000000b00097308 */ /* 0x001e220000001800 */
[----:B------:R-:W-:-:S05]  /*0340*/  VIADD R8, R11, 0x300402 ;  /* 0x003004020b087836 */ /* 0x000fca0000000000 */
[----:B------:R-:W-:Y:S01]  /*0350*/  FSETP.GEU.AND P1, PT, |R8|, 5.8789094863358348022e-39, PT ;  /* 0x004004020800780b */ /* 0x000fe20003f2e200 */
[----:B0-----:R-:W-:-:S08]  /*0360*/  DFMA R12, -R10, R8, 1 ;  /* 0x3ff000000a0c742b */ /* 0x001fd00000000108 */
[----:B------:R-:W-:-:S08]  /*0370*/  DFMA R12, R12, R12, R12 ;  /* 0x0000000c0c0c722b */ /* 0x000fd0000000000c */
[----:B------:R-:W-:-:S08]  /*0380*/  DFMA R12, R8, R12, R8 ;  /* 0x0000000c080c722b */ /* 0x000fd00000000008 */
[----:B------:R-:W-:-:S08]  /*0390*/  DFMA R14, -R10, R12, 1 ;  /* 0x3ff000000a0e742b */ /* 0x000fd0000000010c */
[----:B------:R-:W-:Y:S01]  /*03a0*/  DFMA R12, R12, R14, R12 ;  /* 0x0000000e0c0c722b */ /* 0x000fe2000000000c */
[----:B------:R-:W-:Y:S10]  /*03b0*/  @P1 BRA `(.L_x_10) ;  /* 0x0000000000101947 */ /* 0x000ff40003800000 */
[----:B------:R-:W-:Y:S02]  /*03c0*/  LOP3.LUT R14, R11, 0x7fffffff, RZ, 0xc0, !PT ;  /* 0x7fffffff0b0e7812 */ /* 0x000fe400078ec0ff */
[----:B------:R-:W-:Y:S02]  /*03d0*/  MOV R8, 0x400 ;  /* 0x0000040000087802 */ /* 0x000fe40000000f00 */
[----:B------:R-:W-:-:S07]  /*03e0*/  IADD3 R14, PT, PT, R14, -0x100000, RZ ;  /* 0xfff000000e0e7810 */ /* 0x000fce0007ffe0ff */
[----:B------:R-:W-:Y:S05]  /*03f0*/  CALL.REL.NOINC `($__internal_0_$__cuda_sm20_dblrcp_rn_slowpath_v3) ;  /* 0x0000000c00a87944 */ /* 0x000fea0003c00000 */
.L_x_10:
[----:B------:R-:W-:Y:S05]  /*0400*/  BSYNC.RECONVERGENT B3 ;  /* 0x0000000000037941 */ /* 0x000fea0003800200 */
.L_x_9:
[----:B------:R-:W-:Y:S01]  /*0410*/  DADD R18, R18, -R12 ;  /* 0x0000000012127229 */ /* 0x000fe2000000080c */
[----:B------:R-:W-:Y:S10]  /*0420*/  BRA `(.L_x_11) ;  /* 0x00000000004c7947 */ /* 0x000ff40003800000 */
.L_x_8:
        /* <DEDUP_REMOVED lines=14> */
[----:B------:R-:W-:-:S03]  /*0510*/  MOV R8, 0x540 ;  /* 0x0000054000087802 */ /* 0x000fc60000000f00 */
[----:B------:R-:W-:-:S07]  /*0520*/  VIADD R14, R14, 0xfff00000 ;  /* 0xfff000000e0e7836 */ /* 0x000fce0000000000 */
[----:B------:R-:W-:Y:S05]  /*0530*/  CALL.REL.NOINC `($__internal_0_$__cuda_sm20_dblrcp_rn_slowpath_v3) ;  /* 0x0000000c00587944 */ /* 0x000fea0003c00000 */
.L_x_13:
[----:B------:R-:W-:Y:S05]  /*0540*/  BSYNC.RECONVERGENT B3 ;  /* 0x0000000000037941 */ /* 0x000fea0003800200 */
.L_x_12:
[----:B------:R-:W-:-:S11]  /*0550*/  DADD R18, R18, R12 ;  /* 0x0000000012127229 */ /* 0x000fd6000000000c */
.L_x_11:
[----:B------:R-:W-:Y:S05]  /*0560*/  BSYNC.RECONVERGENT B2 ;  /* 0x0000000000027941 */ /* 0x000fea0003800200 */
.L_x_7:
[----:B------:R0:W1:Y:S01]  /*0570*/  F2F.F32.F64 R18, R18 ;  /* 0x0000001200127310 */ /* 0x0000620000301000 */
[----:B------:R-:W-:Y:S01]  /*0580*/  VIADD R2, R2, 0xffffffff ;  /* 0xffffffff02027836 */ /* 0x000fe20000000000 */
[----:B------:R-:W-:Y:S06]  /*0590*/  @P0 BRA `(.L_x_14) ;  /* 0xfffffffc003c0947 */ /* 0x000fec000383ffff */
.L_x_6:
[----:B------:R-:W-:Y:S05]  /*05a0*/  BSYNC.RECONVERGENT B1 ;  /* 0x0000000000017941 */ /* 0x000fea0003800200 */
.L_x_5:
[----:B------:R-:W-:Y:S01]  /*05b0*/  ISETP.GE.U32.AND P0, PT, R20, 0x3, PT ;  /* 0x000000031400780c */ /* 0x000fe20003f06070 */
[----:B------:R-:W-:-:S12]  /*05c0*/  BSSY.RECONVERGENT B1, `(.L_x_4) ;  /* 0x00000b5000017945 */ /* 0x000fd80003800200 */
[----:B------:R-:W-:Y:S05]  /*05d0*/  @!P0 BRA `(.L_x_15) ;  /* 0x0000000800cc8947 */ /* 0x000fea0003800000 */
[----:B------:R-:W-:-:S07]  /*05e0*/  LOP3.LUT R0, R2, 0x1, RZ, 0xc0, !PT ;  /* 0x0000000102007812 */ /* 0x000fce00078ec0ff */
.L_x_44:
[----:B------:R-:W-:Y:S01]  /*05f0*/  ISETP.NE.AND P0, PT, R0, RZ, PT ;  /* 0x000000ff0000720c */ /* 0x000fe20003f05270 */
[----:B------:R-:W-:-:S12]  /*0600*/  BSSY.RECONVERGENT B2, `(.L_x_16) ;  /* 0x0000029000027945 */ /* 0x000fd80003800200 */
[----:B------:R-:W-:Y:S05]  /*0610*/  @!P0 BRA `(.L_x_17) ;  /* 0x0000000000508947 */ /* 0x000fea0003800000 */
[----:B------:R-:W-:Y:S01]  /*0620*/  VIADD R10, R2, 0x1 ;  /* 0x00000001020a7836 */ /* 0x000fe20000000000 */
[----:B01----:R-:W-:Y:S01]  /*0630*/  F2F.F64.F32 R18, R18 ;  /* 0x0000001200127310 */ /* 0x003fe20000201800 */
        /* <DEDUP_REMOVED lines=15> */
.L_x_19:
[----:B------:R-:W-:Y:S05]  /*0730*/  BSYNC.RECONVERGENT B3 ;  /* 0x0000000000037941 */ /* 0x000fea0003800200 */
.L_x_18:
[----:B------:R-:W-:Y:S01]  /*0740*/  DADD R18, R18, -R12 ;  /* 0x0000000012127229 */ /* 0x000fe2000000080c */
[----:B------:R-:W-:Y:S10]  /*0750*/  BRA `(.L_x_20) ;  /* 0x00000000004c7947 */ /* 0x000ff40003800000 */
.L_x_17:
[----:B------:R-:W-:Y:S01]  /*0760*/  IADD3 R10, PT, PT, R2, 0x1, RZ ;  /* 0x00000001020a7810 */ /* 0x000fe20007ffe0ff */
        /* <DEDUP_REMOVED lines=16> */
.L_x_22:
[----:B------:R-:W-:Y:S05]  /*0870*/  BSYNC.RECONVERGENT B3 ;  /* 0x0000000000037941 */ /* 0x000fea0003800200 */
.L_x_21:
[----:B------:R-:W-:-:S11]  /*0880*/  DADD R18, R18, R12 ;  /* 0x0000000012127229 */ /* 0x000fd6000000000c */
.L_x_20:
[----:B------:R-:W-:Y:S05]  /*0890*/  BSYNC.RECONVERGENT B2 ;  /* 0x0000000000027941 */ /* 0x000fea0003800200 */
.L_x_16:
[----:B------:R-:W-:Y:S01]  /*08a0*/  ISETP.NE.AND P0, PT, R0, RZ, PT ;  /* 0x000000ff0000720c */ /* 0x000fe20003f05270 */
[----:B------:R0:W1:Y:S01]  /*08b0*/  F2F.F32.F64 R18, R18 ;  /* 0x0000001200127310 */ /* 0x0000620000301000 */
[----:B------:R-:W-:Y:S11]  /*08c0*/  BSSY.RECONVERGENT B2, `(.L_x_23) ;  /* 0x0000027000027945 */ /* 0x000ff60003800200 */
[----:B0-----:R-:W-:Y:S05]  /*08d0*/  @P0 BRA `(.L_x_24) ;  /* 0x00000000004c0947 */ /* 0x001fea0003800000 */
[----:B------:R-:W0:Y:S01]  /*08e0*/  I2F.F64 R10, R2 ;  /* 0x00000002000a7312 */ /* 0x000e220000201c00 */
[----:B------:R-:W-:Y:S07]  /*08f0*/  BSSY.RECONVERGENT B3, `(.L_x_25) ;  /* 0x000000f000037945 */ /* 0x000fee0003800200 */
[----:B-1----:R-:W1:Y:S01]  /*0900*/  F2F.F64.F32 R18, R18 ;  /* 0x0000001200127310 */ /* 0x002e620000201800 */
[----:B0-----:R-:W-:-:S07]  /*0910*/  VIADD R8, R11, 0x300402 ;  /* 0x003004020b087836 */ /* 0x001fce0000000000 */
[----:B------:R-:W0:Y:S01]  /*0920*/  MUFU.RCP64H R9, R11 ;  /* 0x0000000b00097308 */ /* 0x000e220000001800 */
[----:B------:R-:W-:Y:S01]  /*0930*/  FSETP.GEU.AND P0, PT, |R8|, 5.8789094863358348022e-39, PT ;  /* 0x004004020800780b */ /* 0x000fe20003f0e200 */
[----:B0-----:R-:W-:-:S08]  /*0940*/  DFMA R12, -R10, R8, 1 ;  /* 0x3ff000000a0c742b */ /* 0x001fd00000000108 */
[----:B------:R-:W-:-:S08]  /*0950*/  DFMA R12, R12, R12, R12 ;  /* 0x0000000c0c0c722b */ /* 0x000fd0000000000c */
[----:B------:R-:W-:-:S08]  /*0960*/  DFMA R12, R8, R12, R8 ;  /* 0x0000000c080c722b */ /* 0x000fd00000000008 */
[----:B------:R-:W-:-:S08]  /*0970*/  DFMA R14, -R10, R12, 1 ;  /* 0x3ff000000a0e742b */ /* 0x000fd0000000010c */
[----:B------:R-:W-:Y:S01]  /*0980*/  DFMA R12, R12, R14, R12 ;  /* 0x0000000e0c0c722b */ /* 0x000fe2000000000c */
[----:B-1----:R-:W-:Y:S10]  /*0990*/  @P0 BRA `(.L_x_26) ;  /* 0x0000000000100947 */ /* 0x002ff40003800000 */
[----:B------:R-:W-:Y:S02]  /*09a0*/  LOP3.LUT R14, R11, 0x7fffffff, RZ, 0xc0, !PT ;  /* 0x7fffffff0b0e7812 */ /* 0x000fe400078ec0ff */
[----:B------:R-:W-:-:S03]  /*09b0*/  MOV R8, 0x9e0 ;  /* 0x000009e000087802 */ /* 0x000fc60000000f00 */
[----:B------:R-:W-:-:S07]  /*09c0*/  VIADD R14, R14, 0xfff00000 ;  /* 0xfff000000e0e7836 */ /* 0x000fce0000000000 */
[----:B------:R-:W-:Y:S05]  /*09d0*/  CALL.REL.NOINC `($__internal_0_$__cuda_sm20_dblrcp_rn_slowpath_v3) ;  /* 0x0000000800307944 */ /* 0x000fea0003c00000 */
.L_x_26:
[----:B------:R-:W-:Y:S05]  /*09e0*/  BSYNC.RECONVERGENT B3 ;  /* 0x0000000000037941 */ /* 0x000fea0003800200 */
.L_x_25:
[----:B------:R-:W-:Y:S01]  /*09f0*/  DADD R18, R18, -R12 ;  /* 0x0000000012127229 */ /* 0x000fe2000000080c */
[----:B------:R-:W-:Y:S10]  /*0a00*/  BRA `(.L_x_27) ;  /* 0x0000000000487947 */ /* 0x000ff40003800000 */
.L_x_24:
        /* <DEDUP_REMOVED lines=16> */
.L_x_29:
[----:B------:R-:W-:Y:S05]  /*0b10*/  BSYNC.RECONVERGENT B3 ;  /* 0x0000000000037941 */ /* 0x000fea0003800200 */
.L_x_28:
[----:B------:R-:W-:-:S11]  /*0b20*/  DADD R18, R18, R12 ;  /* 0x0000000012127229 */ /* 0x000fd6000000000c */
.L_x_27:
[----:B------:R-:W-:Y:S05]  /*0b30*/  BSYNC.RECONVERGENT B2 ;  /* 0x0000000000027941 */ /* 0x000fea0003800200 */
.L_x_23:
[----:B------:R-:W-:Y:S01]  /*0b40*/  ISETP.NE.AND P0, PT, R0, RZ, PT ;  /* 0x000000ff0000720c */ /* 0x000fe20003f05270 */
[----:B------:R0:W1:Y:S01]  /*0b50*/  F2F.F32.F64 R18, R18 ;  /* 0x0000001200127310 */ /* 0x0000620000301000 */
[----:B------:R-:W-:Y:S11]  /*0b60*/  BSSY.RECONVERGENT B2, `(.L_x_30) ;  /* 0x0000029000027945 */ /* 0x000ff60003800200 */
[----:B0-----:R-:W-:Y:S05]  /*0b70*/  @!P0 BRA `(.L_x_31) ;  /* 0x0000000000508947 */ /* 0x001fea0003800000 */
[----:B------:R-:W-:Y:S01]  /*0b80*/  VIADD R10, R2, 0xffffffff ;  /* 0xffffffff020a7836 */ /* 0x000fe20000000000 */
[----:B-1----:R-:W-:Y:S01]  /*0b90*/  F2F.F64.F32 R18, R18 ;  /* 0x0000001200127310 */ /* 0x002fe20000201800 */
[----:B------:R-:W-:Y:S07]  /*0ba0*/  BSSY.RECONVERGENT B3, `(.L_x_32) ;  /* 0x000000f000037945 */ /* 0x000fee0003800200 */
[----:B------:R-:W0:Y:S08]  /*0bb0*/  I2F.F64 R10, R10 ;  /* 0x0000000a000a7312 */ /* 0x000e300000201c00 */
[----:B0-----:R-:W0:Y:S01]  /*0bc0*/  MUFU.RCP64H R9, R11 ;  /* 0x0000000b00097308 */ /* 0x001e220000001800 */
[----:B------:R-:W-:-:S04]  /*0bd0*/  IADD3 R8, PT, PT, R11, 0x300402, RZ ;  /* 0x003004020b087810 */ /* 0x000fc80007ffe0ff */
[----:B------:R-:W-:Y:S02]  /*0be0*/  FSETP.GEU.AND P0, PT, |R8|, 5.8789094863358348022e-39, PT ;  /* 0x004004020800780b */ /* 0x000fe40003f0e200 */
        /* <DEDUP_REMOVED lines=10> */
.L_x_33:
[----:B------:R-:W-:Y:S05]  /*0c90*/  BSYNC.RECONVERGENT B3 ;  /* 0x0000000000037941 */ /* 0x000fea0003800200 */
.L_x_32:
[----:B------:R-:W-:Y:S01]  /*0ca0*/  DADD R18, R18, -R12 ;  /* 0x0000000012127229 */ /* 0x000fe2000000080c */
[----:B------:R-:W-:Y:S10]  /*0cb0*/  BRA `(.L_x_34) ;  /* 0x00000000004c7947 */ /* 0x000ff40003800000 */
.L_x_31:
[----:B------:R-:W-:Y:S01]  /*0cc0*/  VIADD R10, R2, 0xffffffff ;  /* 0xffffffff020a7836 */ /* 0x000fe20000000000 */
[----:B-1----:R-:W-:Y:S01]  /*0cd0*/  F2F.F64.F32 R18, R18 ;  /* 0x0000001200127310 */ /* 0x002fe20000201800 */
        /* <DEDUP_REMOVED lines=15> */
.L_x_36:
[----:B------:R-:W-:Y:S05]  /*0dd0*/  BSYNC.RECONVERGENT B3 ;  /* 0x0000000000037941 */ /* 0x000fea0003800200 */
.L_x_35:
[----:B------:R-:W-:-:S11]  /*0de0*/  DADD R18, R18, R12 ;  /* 0x0000000012127229 */ /* 0x000fd6000000000c */
.L_x_34:
[----:B------:R-:W-:Y:S05]  /*0df0*/  BSYNC.RECONVERGENT B2 ;  /* 0x0000000000027941 */ /* 0x000fea0003800200 */
.L_x_30:
[----:B------:R-:W-:Y:S01]  /*0e00*/  ISETP.NE.AND P0, PT, R0, RZ, PT ;  /* 0x000000ff0000720c */ /* 0x000fe20003f05270 */
[----:B------:R0:W1:Y:S01]  /*0e10*/  F2F.F32.F64 R18, R18 ;  /* 0x0000001200127310 */ /* 0x0000620000301000 */
[----:B------:R-:W-:Y:S11]  /*0e20*/  BSSY.RECONVERGENT B2, `(.L_x_37) ;  /* 0x0000029000027945 */ /* 0x000ff60003800200 */
[----:B0-----:R-:W-:Y:S05]  /*0e30*/  @P0 BRA `(.L_x_38) ;  /* 0x0000000000500947 */ /* 0x001fea0003800000 */
        /* <DEDUP_REMOVED lines=17> */
.L_x_40:
[----:B------:R-:W-:Y:S05]  /*0f50*/  BSYNC.RECONVERGENT B3 ;  /* 0x0000000000037941 */ /* 0x000fea0003800200 */
.L_x_39:
[----:B------:R-:W-:Y:S01]  /*0f60*/  DADD R18, R18, -R12 ;  /* 0x0000000012127229 */ /* 0x000fe2000000080c */
[----:B------:R-:W-:Y:S10]  /*0f70*/  BRA `(.L_x_41) ;  /* 0x00000000004c7947 */ /* 0x000ff40003800000 */
.L_x_38:
[----:B------:R-:W-:Y:S01]  /*0f80*/  IADD3 R10, PT, PT, R2, -0x2, RZ ;  /* 0xfffffffe020a7810 */ /* 0x000fe20007ffe0ff */
        /* <DEDUP_REMOVED lines=16> */
.L_x_43:
[----:B------:R-:W-:Y:S05]  /*1090*/  BSYNC.RECONVERGENT B3 ;  /* 0x0000000000037941 */ /* 0x000fea0003800200 */
.L_x_42:
[----:B------:R-:W-:-:S11]  /*10a0*/  DADD R18, R18, R12 ;  /* 0x0000000012127229 */ /* 0x000fd6000000000c */
.L_x_41:
[----:B------:R-:W-:Y:S05]  /*10b0*/  BSYNC.RECONVERGENT B2 ;  /* 0x0000000000027941 */ /* 0x000fea0003800200 */
.L_x_37:
[C---:B------:R-:W-:Y:S01]  /*10c0*/  VIADD R8, R2.reuse, 0xfffffffd ;  /* 0xfffffffd02087836 */ /* 0x040fe20000000000 */
[----:B------:R2:W3:Y:S01]  /*10d0*/  F2F.F32.F64 R18, R18 ;  /* 0x0000001200127310 */ /* 0x0004e20000301000 */
[----:B------:R-:W-:-:S03]  /*10e0*/  VIADD R2, R2, 0xfffffffc ;  /* 0xfffffffc02027836 */ /* 0x000fc60000000000 */
[----:B------:R-:W-:-:S13]  /*10f0*/  ISETP.GT.AND P0, PT, R8, R3, PT ;  /* 0x000000030800720c */ /* 0x000fda0003f04270 */
[----:B--23--:R-:W-:Y:S05]  /*1100*/  @P0 BRA `(.L_x_44) ;  /* 0xfffffff400380947 */ /* 0x00cfea000383ffff */
.L_x_15:
[----:B------:R-:W-:Y:S05]  /*1110*/  BSYNC.RECONVERGENT B1 ;  /* 0x0000000000017941 */ /* 0x000fea0003800200 */
.L_x_4:
[----:B------:R-:W2:Y:S01]  /*1120*/  LDC.64 R2, c[0x0][0x388] ;  /* 0x0000e200ff027b82 */ /* 0x000ea20000000a00 */
[----:B------:R-:W-:Y:S01]  /*1130*/  ISETP.GE.U32.AND P0, PT, R6, 0x3, PT ;  /* 0x000000030600780c */ /* 0x000fe20003f06070 */
[----:B--2---:R-:W-:-:S05]  /*1140*/  IMAD.WIDE R2, R4, 0x4, R2 ;  /* 0x0000000404027825 */ /* 0x004fca00078e0202 */
[----:B-1----:R1:W-:Y:S07]  /*1150*/  STG.E desc[UR4][R2.64], R18 ;  /* 0x0000001202007986 */ /* 0x0023ee000c101904 */
[----:B------:R-:W-:Y:S05]  /*1160*/  @!P0 EXIT ;  /* 0x000000000000894d */ /* 0x000fea0003800000 */
[----:B------:R-:W2:Y:S01]  /*1170*/  LDC.64 R10, c[0x0][0x388] ;  /* 0x0000e200ff0a7b82 */ /* 0x000ea20000000a00 */
[----:B------:R-:W-:-:S07]  /*1180*/  IMAD.MOV.U32 R7, RZ, RZ, 0x2 ;  /* 0x00000002ff077424 */ /* 0x000fce00078e00ff */
.L_x_47:
[C---:B------:R-:W-:Y:S01]  /*1190*/  VIADD R0, R7.reuse, 0xffffffff ;  /* 0xffffffff07007836 */ /* 0x040fe20000000000 */
[----:B------:R-:W-:Y:S04]  /*11a0*/  BSSY.RECONVERGENT B0, `(.L_x_45) ;  /* 0x000000d000007945 */ /* 0x000fe80003800200 */
[C---:B------:R-:W-:Y:S01]  /*11b0*/  LOP3.LUT R0, R7.reuse, R0, RZ, 0xc, !PT ;  /* 0x0000000007007212 */ /* 0x040fe200078e0cff */
[----:B------:R-:W-:-:S03]  /*11c0*/  IMAD.SHL.U32 R7, R7, 0x2, RZ ;  /* 0x0000000207077824 */ /* 0x000fc600078e00ff */
[----:B---3--:R-:W3:Y:S02]  /*11d0*/  POPC R9, R0 ;  /* 0x0000000000097309 */ /* 0x008ee40000000000 */
[----:B------:R-:W-:Y:S02]  /*11e0*/  ISETP.GE.U32.AND P1, PT, R7, R6, PT ;  /* 0x000000060700720c */ /* 0x000fe40003f26070 */
[----:B---3--:R-:W-:-:S04]  /*11f0*/  SHF.R.U32.HI R9, RZ, R9, R6 ;  /* 0x00000009ff097219 */ /* 0x008fc80000011606 */
[----:B------:R-:W-:-:S13]  /*1200*/  ISETP.GE.U32.AND P0, PT, R5, R9, PT ;  /* 0x000000090500720c */ /* 0x000fda0003f06070 */
[----:B------:R-:W-:Y:S05]  /*1210*/  @P0 BRA `(.L_x_46) ;  /* 0x0000000000140947 */ /* 0x000fea0003800000 */
[----:B------:R-:W-:-:S05]  /*1220*/  IADD3 R9, PT, PT, R4, R9, RZ ;  /* 0x0000000904097210 */ /* 0x000fca0007ffe0ff */
[----:B--2---:R-:W-:-:S06]  /*1230*/  IMAD.WIDE.U32 R8, R9, 0x4, R10 ;  /* 0x0000000409087825 */ /* 0x004fcc00078e000a */
[----:B------:R-:W1:Y:S02]  /*1240*/  LDG.E R9, desc[UR4][R8.64] ;  /* 0x0000000408097981 */ /* 0x000e64000c1e1900 */
[----:B-1----:R-:W-:-:S05]  /*1250*/  FADD R18, R18, R9 ;  /* 0x0000000912127221 */ /* 0x002fca0000000000 */
[----:B------:R3:W-:Y:S02]  /*1260*/  STG.E desc[UR4][R2.64], R18 ;  /* 0x0000001202007986 */ /* 0x0007e4000c101904 */
.L_x_46:
[----:B------:R-:W-:Y:S05]  /*1270*/  BSYNC.RECONVERGENT B0 ;  /* 0x0000000000007941 */ /* 0x000fea0003800200 */
.L_x_45:
[----:B------:R-:W-:Y:S05]  /*1280*/  @!P1 BRA `(.L_x_47) ;  /* 0xfffffffc00c09947 */ /* 0x000fea000383ffff */
[----:B------:R-:W-:Y:S05]  /*1290*/  EXIT ;  /* 0x000000000000794d */ /* 0x000fea0003800000 */
        .weak           $__internal_0_$__cuda_sm20_dblrcp_rn_slowpath_v3
        .type           $__internal_0_$__cuda_sm20_dblrcp_rn_slowpath_v3,@function
        .size           $__internal_0_$__cuda_sm20_dblrcp_rn_slowpath_v3,(.L_x_53 - $__internal_0_$__cuda_sm20_dblrcp_rn_slowpath_v3)
$__internal_0_$__cuda_sm20_dblrcp_rn_slowpath_v3:
[----:B------:R-:W-:Y:S01]  /*12a0*/  DSETP.GTU.AND P1, PT, |R10|, +INF , PT ;  /* 0x7ff000000a00742a */ /* 0x000fe20003f2c200 */
[----:B------:R-:W-:-:S13]  /*12b0*/  BSSY.RECONVERGENT B0, `(.L_x_48) ;  /* 0x0000022000007945 */ /* 0x000fda0003800200 */
[----:B------:R-:W-:Y:S05]  /*12c0*/  @P1 BRA `(.L_x_49) ;  /* 0x0000000000781947 */ /* 0x000fea0003800000 */
[----:B------:R-:W-:-:S05]  /*12d0*/  LOP3.LUT R7, R11, 0x7fffffff, RZ, 0xc0, !PT ;  /* 0x7fffffff0b077812 */ /* 0x000fca00078ec0ff */
[----:B------:R-:W-:-:S05]  /*12e0*/  VIADD R9, R7, 0xffffffff ;  /* 0xffffffff07097836 */ /* 0x000fca0000000000 */
[----:B------:R-:W-:-:S13]  /*12f0*/  ISETP.GE.U32.AND P1, PT, R9, 0x7fefffff, PT ;  /* 0x7fefffff0900780c */ /* 0x000fda0003f26070 */
[----:B------:R-:W-:Y:S01]  /*1300*/  @P1 LOP3.LUT R13, R11, 0x7ff00000, RZ, 0x3c, !PT ;  /* 0x7ff000000b0d1812 */ /* 0x000fe200078e3cff */
[----:B------:R-:W-:Y:S01]  /*1310*/  @P1 IMAD.MOV.U32 R12, RZ, RZ, RZ ;  /* 0x000000ffff0c1224 */ /* 0x000fe200078e00ff */
[----:B------:R-:W-:Y:S06]  /*1320*/  @P1 BRA `(.L_x_50) ;  /* 0x0000000000681947 */ /* 0x000fec0003800000 */
[----:B------:R-:W-:-:S13]  /*1330*/  ISETP.GE.U32.AND P1, PT, R7, 0x1000001, PT ;  /* 0x010000010700780c */ /* 0x000fda0003f26070 */
[----:B------:R-:W-:Y:S05]  /*1340*/  @!P1 BRA `(.L_x_51) ;  /* 0x0000000000349947 */ /* 0x000fea0003800000 */
[----:B------:R-:W-:Y:S02]  /*1350*/  VIADD R13, R11, 0xc0200000 ;  /* 0xc02000000b0d7836 */ /* 0x000fe40000000000 */
[----:B------:R-:W-:Y:S02]  /*1360*/  IMAD.MOV.U32 R12, RZ, RZ, R10 ;  /* 0x000000ffff0c7224 */ /* 0x000fe400078e000a */
[----:B------:R-:W0:Y:S04]  /*1370*/  MUFU.RCP64H R15, R13 ;  /* 0x0000000d000f7308 */ /* 0x000e280000001800 */
[----:B0-----:R-:W-:-:S08]  /*1380*/  DFMA R16, -R12, R14, 1 ;  /* 0x3ff000000c10742b */ /* 0x001fd0000000010e */
[----:B------:R-:W-:-:S08]  /*1390*/  DFMA R16, R16, R16, R16 ;  /* 0x000000101010722b */ /* 0x000fd00000000010 */
[----:B------:R-:W-:-:S08]  /*13a0*/  DFMA R16, R14, R16, R14 ;  /* 0x000000100e10722b */ /* 0x000fd0000000000e */
[----:B------:R-:W-:-:S08]  /*13b0*/  DFMA R14, -R12, R16, 1 ;  /* 0x3ff000000c0e742b */ /* 0x000fd00000000110 */
[----:B------:R-:W-:-:S08]  /*13c0*/  DFMA R14, R16, R14, R16 ;  /* 0x0000000e100e722b */ /* 0x000fd00000000010 */
[----:B------:R-:W-:-:S08]  /*13d0*/  DMUL R14, R14, 2.2250738585072013831e-308 ;  /* 0x001000000e0e7828 */ /* 0x000fd00000000000 */
[----:B------:R-:W-:-:S08]  /*13e0*/  DFMA R10, -R10, R14, 1 ;  /* 0x3ff000000a0a742b */ /* 0x000fd0000000010e */
[----:B------:R-:W-:-:S08]  /*13f0*/  DFMA R10, R10, R10, R10 ;  /* 0x0000000a0a0a722b */ /* 0x000fd0000000000a */
[----:B------:R-:W-:Y:S01]  /*1400*/  DFMA R12, R14, R10, R14 ;  /* 0x0000000a0e0c722b */ /* 0x000fe2000000000e */
[----:B------:R-:W-:Y:S10]  /*1410*/  BRA `(.L_x_50) ;  /* 0x00000000002c7947 */ /* 0x000ff40003800000 */
.L_x_51:
[----:B------:R-:W-:-:S06]  /*1420*/  DMUL R10, R10, 8.11296384146066816958e+31 ;  /* 0x469000000a0a7828 */ /* 0x000fcc0000000000 */
[----:B------:R-:W0:Y:S02]  /*1430*/  MUFU.RCP64H R15, R11 ;  /* 0x0000000b000f7308 */ /* 0x000e240000001800 */
[----:B0-----:R-:W-:-:S08]  /*1440*/  DFMA R12, -R10, R14, 1 ;  /* 0x3ff000000a0c742b */ /* 0x001fd0000000010e */
[----:B------:R-:W-:-:S08]  /*1450*/  DFMA R12, R12, R12, R12 ;  /* 0x0000000c0c0c722b */ /* 0x000fd0000000000c */
[----:B------:R-:W-:-:S08]  /*1460*/  DFMA R12, R14, R12, R14 ;  /* 0x0000000c0e0c722b */ /* 0x000fd0000000000e */
[----:B------:R-:W-:-:S08]  /*1470*/  DFMA R14, -R10, R12, 1 ;  /* 0x3ff000000a0e742b */ /* 0x000fd0000000010c */
[----:B------:R-:W-:-:S08]  /*1480*/  DFMA R12, R12, R14, R12 ;  /* 0x0000000e0c0c722b */ /* 0x000fd0000000000c */
[----:B------:R-:W-:Y:S01]  /*1490*/  DMUL R12, R12, 8.11296384146066816958e+31 ;  /* 0x469000000c0c7828 */ /* 0x000fe20000000000 */
[----:B------:R-:W-:Y:S10]  /*14a0*/  BRA `(.L_x_50) ;  /* 0x0000000000087947 */ /* 0x000ff40003800000 */
.L_x_49:
[----:B------:R-:W-:Y:S01]  /*14b0*/  LOP3.LUT R13, R11, 0x80000, RZ, 0xfc, !PT ;  /* 0x000800000b0d7812 */ /* 0x000fe200078efcff */
[----:B------:R-:W-:-:S07]  /*14c0*/  IMAD.MOV.U32 R12, RZ, RZ, R10 ;  /* 0x000000ffff0c7224 */ /* 0x000fce00078e000a */
.L_x_50:
[----:B------:R-:W-:Y:S05]  /*14d0*/  BSYNC.RECONVERGENT B0 ;  /* 0x0000000000007941 */ /* 0x000fea0003800200 */
.L_x_48:
[----:B------:R-:W-:-:S04]  /*14e0*/  IMAD.MOV.U32 R9, RZ, RZ, 0x0 ;  /* 0x00000000ff097424 */ /* 0x000fc800078e00ff */
[----:B------:R-:W-:Y:S05]  /*14f0*/  RET.REL.NODEC R8 `(_Z16summation_kerneliPf) ;  /* 0xffffffe808c07950 */ /* 0x000fea0003c3ffff */
.L_x_52:
        /* <DEDUP_REMOVED lines=16> */
.L_x_53:


//--------------------- .nv.shared.reserved.0     --------------------------
	.section	.nv.shared.reserved.0,"aw",@nobits
	.weak		__nv_reservedSMEM_offset_0_alias
	.size		__nv_reservedSMEM_offset_0_alias, 0, 64
	.other		__nv_reservedSMEM_offset_0_alias,@"STO_CUDA_RESERVED_SHARED STV_DEFAULT"
__nv_reservedSMEM_offset_0_alias:
	.zero		0
	.zero		64


//--------------------- .nv.constant0._Z11reduce_gridiiPf --------------------------
	.section	.nv.constant0._Z11reduce_gridiiPf,"a",@progbits
	.sectionflags	@""
	.align	4
.nv.constant0._Z11reduce_gridiiPf:
	.zero		912


//--------------------- .nv.constant0._Z16summation_kerneliPf --------------------------
	.section	.nv.constant0._Z16summation_kerneliPf,"a",@progbits
	.sectionflags	@""
	.align	4
.nv.constant0._Z16summation_kerneliPf:
	.zero		912


//--------------------- SYMBOLS --------------------------

	.type		.nv.reservedSmem.offset0,@object
	.size		.nv.reservedSmem.offset0,0x4
